	.headerflags	@"EF_CUDA_TEXMODE_UNIFIED EF_CUDA_64BIT_ADDRESS EF_CUDA_ACCELERATORS EF_CUDA_SM90 EF_CUDA_VIRTUAL_SM(EF_CUDA_SM90)"
	.elftype	@"ET_EXEC"


//--------------------- .nv.info                  --------------------------
	.section	.nv.info,"",@"SHT_CUDA_INFO"
	.align	4


	//----- nvinfo : EIATTR_REGCOUNT
	.align		4
        /*0000*/ 	.byte	0x04, 0x2f
        /*0002*/ 	.short	(.L_1 - .L_0)
	.align		4
.L_0:
        /*0004*/ 	.word	index@(triton_poi_fused_add_addmm_mul_87)
        /*0008*/ 	.word	0x00000015


	//----- nvinfo : EIATTR_MIN_STACK_SIZE
	.align		4
.L_1:
        /*000c*/ 	.byte	0x04, 0x12
        /*000e*/ 	.short	(.L_3 - .L_2)
	.align		4
.L_2:
        /*0010*/ 	.word	index@(triton_poi_fused_add_addmm_mul_87)
        /*0014*/ 	.word	0x00000000


	//----- nvinfo : EIATTR_FRAME_SIZE
	.align		4
.L_3:
        /*0018*/ 	.byte	0x04, 0x11
        /*001a*/ 	.short	(.L_5 - .L_4)
	.align		4
.L_4:
        /*001c*/ 	.word	index@(triton_poi_fused_add_addmm_mul_87)
        /*0020*/ 	.word	0x00000000


	//----- nvinfo : EIATTR_MIN_STACK_SIZE
	.align		4
.L_5:
        /*0024*/ 	.byte	0x04, 0x12
        /*0026*/ 	.short	(.L_7 - .L_6)
	.align		4
.L_6:
        /*0028*/ 	.word	index@(triton_poi_fused_add_addmm_mul_87)
        /*002c*/ 	.word	0x00000000
.L_7:


//--------------------- .nv.info.triton_poi_fused_add_addmm_mul_87 --------------------------
	.section	.nv.info.triton_poi_fused_add_addmm_mul_87,"",@"SHT_CUDA_INFO"
	.sectionflags	@""
	.align	4


	//----- nvinfo : EIATTR_CUDA_API_VERSION
	.align		4
        /*0000*/ 	.byte	0x04, 0x37
        /*0002*/ 	.short	(.L_9 - .L_8)
.L_8:
        /*0004*/ 	.word	0x0000007c


	//----- nvinfo : EIATTR_KPARAM_INFO
	.align		4
.L_9:
        /*0008*/ 	.byte	0x04, 0x17
        /*000a*/ 	.short	(.L_11 - .L_10)
.L_10:
        /*000c*/ 	.word	0x00000000
        /*0010*/ 	.short	0x0004
        /*0012*/ 	.short	0x0020
        /*0014*/ 	.byte	0x00, 0xf0, 0x11, 0x00


	//----- nvinfo : EIATTR_KPARAM_INFO
	.align		4
.L_11:
        /*0018*/ 	.byte	0x04, 0x17
        /*001a*/ 	.short	(.L_13 - .L_12)
.L_12:
        /*001c*/ 	.word	0x00000000
        /*0020*/ 	.short	0x0003
        /*0022*/ 	.short	0x0018
        /*0024*/ 	.byte	0x00, 0xf4, 0x21, 0x00


	//----- nvinfo : EIATTR_KPARAM_INFO
	.align		4
.L_13:
        /*0028*/ 	.byte	0x04, 0x17
        /*002a*/ 	.short	(.L_15 - .L_14)
.L_14:
        /*002c*/ 	.word	0x00000000
        /*0030*/ 	.short	0x0002
        /*0032*/ 	.short	0x0010
        /*0034*/ 	.byte	0x00, 0xf4, 0x21, 0x00


	//----- nvinfo : EIATTR_KPARAM_INFO
	.align		4
.L_15:
        /*0038*/ 	.byte	0x04, 0x17
        /*003a*/ 	.short	(.L_17 - .L_16)
.L_16:
        /*003c*/ 	.word	0x00000000
        /*0040*/ 	.short	0x0001
        /*0042*/ 	.short	0x0008
        /*0044*/ 	.byte	0x00, 0xf4, 0x21, 0x00


	//----- nvinfo : EIATTR_KPARAM_INFO
	.align		4
.L_17:
        /*0048*/ 	.byte	0x04, 0x17
        /*004a*/ 	.short	(.L_19 - .L_18)
.L_18:
        /*004c*/ 	.word	0x00000000
        /*0050*/ 	.short	0x0000
        /*0052*/ 	.short	0x0000
        /*0054*/ 	.byte	0x00, 0xf4, 0x21, 0x00


	//----- nvinfo : EIATTR_SPARSE_MMA_MASK
	.align		4
.L_19:
        /*0058*/ 	.byte	0x03, 0x50
        /*005a*/ 	.short	0x0000


	//----- nvinfo : EIATTR_MAXREG_COUNT
	.align		4
        /*005c*/ 	.byte	0x03, 0x1b
        /*005e*/ 	.short	0x00ff


	//----- nvinfo : EIATTR_EXIT_INSTR_OFFSETS
	.align		4
        /*0060*/ 	.byte	0x04, 0x1c
        /*0062*/ 	.short	(.L_21 - .L_20)


	//   ....[0]....
.L_20:
        /*0064*/ 	.word	0x000002f0


	//----- nvinfo : EIATTR_REQNTID
	.align		4
.L_21:
        /*0068*/ 	.byte	0x04, 0x10
        /*006a*/ 	.short	(.L_23 - .L_22)
.L_22:
        /*006c*/ 	.word	0x00000080
        /*0070*/ 	.word	0x00000001
        /*0074*/ 	.word	0x00000001


	//----- nvinfo : EIATTR_CBANK_PARAM_SIZE
	.align		4
.L_23:
        /*0078*/ 	.byte	0x03, 0x19
        /*007a*/ 	.short	0x0024


	//----- nvinfo : EIATTR_PARAM_CBANK
	.align		4
        /*007c*/ 	.byte	0x04, 0x0a
        /*007e*/ 	.short	(.L_25 - .L_24)
	.align		4
.L_24:
        /*0080*/ 	.word	index@(.nv.constant0.triton_poi_fused_add_addmm_mul_87)
        /*0084*/ 	.short	0x0210
        /*0086*/ 	.short	0x0024


	//----- nvinfo : EIATTR_SW_WAR
	.align		4
.L_25:
        /*0088*/ 	.byte	0x04, 0x36
        /*008a*/ 	.short	(.L_27 - .L_26)
.L_26:
        /*008c*/ 	.word	0x00000008
.L_27:


//--------------------- .nv.callgraph             --------------------------
	.section	.nv.callgraph,"",@"SHT_CUDA_CALLGRAPH"
	.align	4
	.sectionentsize	8
	.align		4
        /*0000*/ 	.word	0x00000000
	.align		4
        /*0004*/ 	.word	0xffffffff
	.align		4
        /*0008*/ 	.word	0x00000000
	.align		4
        /*000c*/ 	.word	0xfffffffe
	.align		4
        /*0010*/ 	.word	0x00000000
	.align		4
        /*0014*/ 	.word	0xfffffffd
	.align		4
        /*0018*/ 	.word	0x00000000
	.align		4
        /*001c*/ 	.word	0xfffffffc


//--------------------- .text.triton_poi_fused_add_addmm_mul_87 --------------------------
	.section	.text.triton_poi_fused_add_addmm_mul_87,"ax",@progbits
	.align	128
        .global         triton_poi_fused_add_addmm_mul_87
        .type           triton_poi_fused_add_addmm_mul_87,@function
        .size           triton_poi_fused_add_addmm_mul_87,(.L_x_1 - triton_poi_fused_add_addmm_mul_87)
        .other          triton_poi_fused_add_addmm_mul_87,@"STO_CUDA_ENTRY STV_DEFAULT"
triton_poi_fused_add_addmm_mul_87:
.text.triton_poi_fused_add_addmm_mul_87:
[----:B------:R-:W-:Y:S01]  /*0000*/  LDC R1, c[0x0][0x28] ;  /* 0x00000a00ff017b82 */ /* 0x000fe20000000800 */
[----:B------:R-:W1:Y:S07]  /*0010*/  S2R R0, SR_TID.X ;  /* 0x0000000000007919 */ /* 0x000e6e0000002100 */
[----:B------:R-:W2:Y:S01]  /*0020*/  LDC.64 R14, c[0x0][0x220] ;  /* 0x00008800ff0e7b82 */ /* 0x000ea20000000a00 */
[----:B------:R-:W-:Y:S01]  /*0030*/  ULDC.64 UR4, c[0x0][0x208] ;  /* 0x0000820000047ab9 */ /* 0x000fe20000000a00 */
[----:B------:R-:W3:Y:S06]  /*0040*/  S2R R3, SR_CTAID.X ;  /* 0x0000000000037919 */ /* 0x000eec0000002500 */
[----:B------:R-:W4:Y:S01]  /*0050*/  LDC.64 R6, c[0x0][0x210] ;  /* 0x00008400ff067b82 */ /* 0x000f220000000a00 */
[----:B-1----:R-:W-:-:S04]  /*0060*/  SHF.L.U32 R0, R0, 0x1, RZ ;  /* 0x0000000100007819 */ /* 0x002fc800000006ff */
[----:B------:R-:W-:-:S04]  /*0070*/  LOP3.LUT R0, R0, 0xfe, RZ, 0xc0, !PT ;  /* 0x000000fe00007812 */ /* 0x000fc800078ec0ff */
[----:B---3--:R-:W-:Y:S02]  /*0080*/  LEA R0, R3, R0, 0x8 ;  /* 0x0000000003007211 */ /* 0x008fe400078e40ff */
[----:B------:R-:W1:Y:S02]  /*0090*/  LDC.64 R2, c[0x0][0x218] ;  /* 0x00008600ff027b82 */ /* 0x000e640000000a00 */
[----:B------:R-:W-:Y:S01]  /*00a0*/  SHF.R.S32.HI R5, RZ, 0x1f, R0 ;  /* 0x0000001fff057819 */ /* 0x000fe20000011400 */
[----:B------:R-:W-:-:S03]  /*00b0*/  IMAD.HI R4, R0, 0x38e38e39, RZ ;  /* 0x38e38e3900047827 */ /* 0x000fc600078e02ff */
[----:B------:R-:W-:Y:S02]  /*00c0*/  LEA.HI R10, R5, R0, RZ, 0x9 ;  /* 0x00000000050a7211 */ /* 0x000fe400078f48ff */
[----:B------:R-:W-:Y:S02]  /*00d0*/  SHF.R.U32.HI R9, RZ, 0x1f, R4 ;  /* 0x0000001fff097819 */ /* 0x000fe40000011604 */
[----:B------:R-:W-:Y:S02]  /*00e0*/  LOP3.LUT R5, R10, 0xfffffe00, RZ, 0xc0, !PT ;  /* 0xfffffe000a057812 */ /* 0x000fe400078ec0ff */
[----:B------:R-:W-:Y:S02]  /*00f0*/  LEA.HI.SX32 R4, R4, R9, 0x15 ;  /* 0x0000000904047211 */ /* 0x000fe400078faaff */
[----:B------:R-:W-:-:S05]  /*0100*/  IADD3 R5, R0, -R5, RZ ;  /* 0x8000000500057210 */ /* 0x000fca0007ffe0ff */
[----:B------:R-:W-:Y:S02]  /*0110*/  IMAD R9, R4, 0x2400, R5 ;  /* 0x0000240004097824 */ /* 0x000fe400078e0205 */
[----:B--2---:R-:W-:-:S03]  /*0120*/  IMAD.WIDE R14, R5, 0x4, R14 ;  /* 0x00000004050e7825 */ /* 0x004fc600078e020e */
[----:B------:R-:W-:Y:S01]  /*0130*/  IADD3 R11, R9, 0x2200, RZ ;  /* 0x00002200090b7810 */ /* 0x000fe20007ffe0ff */
[----:B------:R-:W-:-:S04]  /*0140*/  IMAD R13, R4, -0x2200, R9 ;  /* 0xffffde00040d7824 */ /* 0x000fc800078e0209 */
[----:B-1----:R-:W-:Y:S01]  /*0150*/  IMAD.WIDE R4, R13, 0x4, R2 ;  /* 0x000000040d047825 */ /* 0x002fe200078e0202 */
[----:B------:R-:W-:Y:S01]  /*0160*/  IADD3 R13, R9, 0x2000, RZ ;  /* 0x00002000090d7810 */ /* 0x000fe20007ffe0ff */
[----:B------:R-:W2:Y:S02]  /*0170*/  LDG.E.EL.64 R2, desc[UR4][R14.64] ;  /* 0x000000040e027981 */ /* 0x000ea4000c2e1b00 */
[--C-:B----4-:R-:W-:Y:S02]  /*0180*/  IMAD.WIDE R8, R11, 0x4, R6.reuse ;  /* 0x000000040b087825 */ /* 0x110fe400078e0206 */
[----:B------:R-:W2:Y:S02]  /*0190*/  LDG.E.EL.64 R4, desc[UR4][R4.64] ;  /* 0x0000000404047981 */ /* 0x000ea4000c2e1b00 */
[--C-:B------:R-:W-:Y:S02]  /*01a0*/  IMAD.WIDE R12, R13, 0x4, R6.reuse ;  /* 0x000000040d0c7825 */ /* 0x100fe400078e0206 */
[----:B------:R-:W3:Y:S02]  /*01b0*/  LDG.E.EL.64 R8, desc[UR4][R8.64] ;  /* 0x0000000408087981 */ /* 0x000ee4000c2e1b00 */
[----:B------:R-:W-:-:S02]  /*01c0*/  IMAD.WIDE R6, R0, 0x4, R6 ;  /* 0x0000000400067825 */ /* 0x000fc400078e0206 */
[----:B------:R-:W4:Y:S04]  /*01d0*/  LDG.E.EL.64 R12, desc[UR4][R12.64] ;  /* 0x000000040c0c7981 */ /* 0x000f28000c2e1b00 */
[----:B------:R-:W4:Y:S01]  /*01e0*/  LDG.E.64 R6, desc[UR4][R6.64] ;  /* 0x0000000406067981 */ /* 0x000f22000c1e1b00 */
[----:B------:R-:W-:Y:S02]  /*01f0*/  SHF.R.S32.HI R16, RZ, 0x9, R10 ;  /* 0x00000009ff107819 */ /* 0x000fe4000001140a */
[----:B------:R-:W1:Y:S03]  /*0200*/  LDC.64 R10, c[0x0][0x228] ;  /* 0x00008a00ff0a7b82 */ /* 0x000e660000000a00 */
[----:B------:R-:W-:-:S05]  /*0210*/  IMAD.HI R17, R16, 0x38e38e39, RZ ;  /* 0x38e38e3910117827 */ /* 0x000fca00078e02ff */
[----:B------:R-:W-:-:S04]  /*0220*/  SHF.R.U32.HI R18, RZ, 0x1f, R17 ;  /* 0x0000001fff127819 */ /* 0x000fc80000011611 */
[----:B------:R-:W-:-:S05]  /*0230*/  LEA.HI.SX32 R17, R17, R18, 0x1e ;  /* 0x0000001211117211 */ /* 0x000fca00078ff2ff */
[----:B------:R-:W-:-:S05]  /*0240*/  IMAD R17, R17, -0x12, R16 ;  /* 0xffffffee11117824 */ /* 0x000fca00078e0210 */
[C---:B------:R-:W-:Y:S02]  /*0250*/  ISETP.NE.AND P0, PT, R17.reuse, 0x11, PT ;  /* 0x000000111100780c */ /* 0x040fe40003f05270 */
[----:B------:R-:W-:Y:S01]  /*0260*/  ISETP.NE.AND P1, PT, R17, 0x10, PT ;  /* 0x000000101100780c */ /* 0x000fe20003f25270 */
[----:B-1----:R-:W-:-:S04]  /*0270*/  IMAD.WIDE R10, R0, 0x4, R10 ;  /* 0x00000004000a7825 */ /* 0x002fc800078e020a */
[----:B--2---:R-:W-:Y:S01]  /*0280*/  FADD R15, R4, R2 ;  /* 0x00000002040f7221 */ /* 0x004fe20000000000 */
[----:B------:R-:W-:-:S03]  /*0290*/  FADD R2, R5, R3 ;  /* 0x0000000305027221 */ /* 0x000fc60000000000 */
[----:B---3--:R-:W-:Y:S01]  /*02a0*/  FADD R8, R8, R15 ;  /* 0x0000000f08087221 */ /* 0x008fe20000000000 */
[----:B------:R-:W-:Y:S01]  /*02b0*/  FADD R9, R9, R2 ;  /* 0x0000000209097221 */ /* 0x000fe20000000000 */
[----:B----4-:R-:W-:Y:S02]  /*02c0*/  @P0 SEL R8, R12, R6, !P1 ;  /* 0x000000060c080207 */ /* 0x010fe40004800000 */
[----:B------:R-:W-:-:S05]  /*02d0*/  @P0 SEL R9, R13, R7, !P1 ;  /* 0x000000070d090207 */ /* 0x000fca0004800000 */
[----:B------:R-:W-:Y:S01]  /*02e0*/  STG.E.64 desc[UR4][R10.64], R8 ;  /* 0x000000080a007986 */ /* 0x000fe2000c101b04 */
[----:B------:R-:W-:Y:S05]  /*02f0*/  EXIT ;  /* 0x000000000000794d */ /* 0x000fea0003800000 */
.L_x_0:
[----:B------:R-:W-:-:S00]  /*0300*/  BRA `(.L_x_0) ;  /* 0xfffffffc00fc7947 */ /* 0x000fc0000383ffff */
[----:B------:R-:W-:-:S00]  /*0310*/  NOP ;  /* 0x0000000000007918 */ /* 0x000fc00000000000 */
        /* <DEDUP_REMOVED lines=14> */
.L_x_1:


//--------------------- .nv.constant0.triton_poi_fused_add_addmm_mul_87 --------------------------
	.section	.nv.constant0.triton_poi_fused_add_addmm_mul_87,"a",@progbits
	.sectionflags	@""
	.align	4
.nv.constant0.triton_poi_fused_add_addmm_mul_87:
	.zero		564
